	.headerflags	@"EF_CUDA_TEXMODE_UNIFIED EF_CUDA_64BIT_ADDRESS EF_CUDA_ACCELERATORS EF_CUDA_SM90 EF_CUDA_VIRTUAL_SM(EF_CUDA_SM90)"
	.elftype	@"ET_EXEC"


//--------------------- .nv.info                  --------------------------
	.section	.nv.info,"",@"SHT_CUDA_INFO"
	.align	4


	//----- nvinfo : EIATTR_REGCOUNT
	.align		4
        /*0000*/ 	.byte	0x04, 0x2f
        /*0002*/ 	.short	(.L_3 - .L_2)
	.align		4
.L_2:
        /*0004*/ 	.word	index@(triton_poi_fused__native_batch_norm_legit_no_training_17)
        /*0008*/ 	.word	0x00000010


	//----- nvinfo : EIATTR_MIN_STACK_SIZE
	.align		4
.L_3:
        /*000c*/ 	.byte	0x04, 0x12
        /*000e*/ 	.short	(.L_5 - .L_4)
	.align		4
.L_4:
        /*0010*/ 	.word	index@(triton_poi_fused__native_batch_norm_legit_no_training_17)
        /*0014*/ 	.word	0x00000000


	//----- nvinfo : EIATTR_FRAME_SIZE
	.align		4
.L_5:
        /*0018*/ 	.byte	0x04, 0x11
        /*001a*/ 	.short	(.L_7 - .L_6)
	.align		4
.L_6:
        /*001c*/ 	.word	index@(triton_poi_fused__native_batch_norm_legit_no_training_17)
        /*0020*/ 	.word	0x00000000


	//----- nvinfo : EIATTR_MIN_STACK_SIZE
	.align		4
.L_7:
        /*0024*/ 	.byte	0x04, 0x12
        /*0026*/ 	.short	(.L_9 - .L_8)
	.align		4
.L_8:
        /*0028*/ 	.word	index@(triton_poi_fused__native_batch_norm_legit_no_training_17)
        /*002c*/ 	.word	0x00000000
.L_9:


//--------------------- .nv.info.triton_poi_fused__native_batch_norm_legit_no_training_17 --------------------------
	.section	.nv.info.triton_poi_fused__native_batch_norm_legit_no_training_17,"",@"SHT_CUDA_INFO"
	.sectionflags	@""
	.align	4


	//----- nvinfo : EIATTR_CUDA_API_VERSION
	.align		4
        /*0000*/ 	.byte	0x04, 0x37
        /*0002*/ 	.short	(.L_11 - .L_10)
.L_10:
        /*0004*/ 	.word	0x0000007c


	//----- nvinfo : EIATTR_KPARAM_INFO
	.align		4
.L_11:
        /*0008*/ 	.byte	0x04, 0x17
        /*000a*/ 	.short	(.L_13 - .L_12)
.L_12:
        /*000c*/ 	.word	0x00000000
        /*0010*/ 	.short	0x0006
        /*0012*/ 	.short	0x0030
        /*0014*/ 	.byte	0x00, 0xf0, 0x11, 0x00


	//----- nvinfo : EIATTR_KPARAM_INFO
	.align		4
.L_13:
        /*0018*/ 	.byte	0x04, 0x17
        /*001a*/ 	.short	(.L_15 - .L_14)
.L_14:
        /*001c*/ 	.word	0x00000000
        /*0020*/ 	.short	0x0005
        /*0022*/ 	.short	0x0028
        /*0024*/ 	.byte	0x00, 0xf4, 0x21, 0x00


	//----- nvinfo : EIATTR_KPARAM_INFO
	.align		4
.L_15:
        /*0028*/ 	.byte	0x04, 0x17
        /*002a*/ 	.short	(.L_17 - .L_16)
.L_16:
        /*002c*/ 	.word	0x00000000
        /*0030*/ 	.short	0x0004
        /*0032*/ 	.short	0x0020
        /*0034*/ 	.byte	0x00, 0xf4, 0x21, 0x00


	//----- nvinfo : EIATTR_KPARAM_INFO
	.align		4
.L_17:
        /*0038*/ 	.byte	0x04, 0x17
        /*003a*/ 	.short	(.L_19 - .L_18)
.L_18:
        /*003c*/ 	.word	0x00000000
        /*0040*/ 	.short	0x0003
        /*0042*/ 	.short	0x0018
        /*0044*/ 	.byte	0x00, 0xf4, 0x21, 0x00


	//----- nvinfo : EIATTR_KPARAM_INFO
	.align		4
.L_19:
        /*0048*/ 	.byte	0x04, 0x17
        /*004a*/ 	.short	(.L_21 - .L_20)
.L_20:
        /*004c*/ 	.word	0x00000000
        /*0050*/ 	.short	0x0002
        /*0052*/ 	.short	0x0010
        /*0054*/ 	.byte	0x00, 0xf4, 0x21, 0x00


	//----- nvinfo : EIATTR_KPARAM_INFO
	.align		4
.L_21:
        /*0058*/ 	.byte	0x04, 0x17
        /*005a*/ 	.short	(.L_23 - .L_22)
.L_22:
        /*005c*/ 	.word	0x00000000
        /*0060*/ 	.short	0x0001
        /*0062*/ 	.short	0x0008
        /*0064*/ 	.byte	0x00, 0xf4, 0x21, 0x00


	//----- nvinfo : EIATTR_KPARAM_INFO
	.align		4
.L_23:
        /*0068*/ 	.byte	0x04, 0x17
        /*006a*/ 	.short	(.L_25 - .L_24)
.L_24:
        /*006c*/ 	.word	0x00000000
        /*0070*/ 	.short	0x0000
        /*0072*/ 	.short	0x0000
        /*0074*/ 	.byte	0x00, 0xf4, 0x21, 0x00


	//----- nvinfo : EIATTR_SPARSE_MMA_MASK
	.align		4
.L_25:
        /*0078*/ 	.byte	0x03, 0x50
        /*007a*/ 	.short	0x0000


	//----- nvinfo : EIATTR_MAXREG_COUNT
	.align		4
        /*007c*/ 	.byte	0x03, 0x1b
        /*007e*/ 	.short	0x00ff


	//----- nvinfo : EIATTR_EXIT_INSTR_OFFSETS
	.align		4
        /*0080*/ 	.byte	0x04, 0x1c
        /*0082*/ 	.short	(.L_27 - .L_26)


	//   ....[0]....
.L_26:
        /*0084*/ 	.word	0x000002d0


	//----- nvinfo : EIATTR_REQNTID
	.align		4
.L_27:
        /*0088*/ 	.byte	0x04, 0x10
        /*008a*/ 	.short	(.L_29 - .L_28)
.L_28:
        /*008c*/ 	.word	0x00000080
        /*0090*/ 	.word	0x00000001
        /*0094*/ 	.word	0x00000001


	//----- nvinfo : EIATTR_CBANK_PARAM_SIZE
	.align		4
.L_29:
        /*0098*/ 	.byte	0x03, 0x19
        /*009a*/ 	.short	0x0034


	//----- nvinfo : EIATTR_PARAM_CBANK
	.align		4
        /*009c*/ 	.byte	0x04, 0x0a
        /*009e*/ 	.short	(.L_31 - .L_30)
	.align		4
.L_30:
        /*00a0*/ 	.word	index@(.nv.constant0.triton_poi_fused__native_batch_norm_legit_no_training_17)
        /*00a4*/ 	.short	0x0210
        /*00a6*/ 	.short	0x0034


	//----- nvinfo : EIATTR_SW_WAR
	.align		4
.L_31:
        /*00a8*/ 	.byte	0x04, 0x36
        /*00aa*/ 	.short	(.L_33 - .L_32)
.L_32:
        /*00ac*/ 	.word	0x00000008
.L_33:


//--------------------- .nv.callgraph             --------------------------
	.section	.nv.callgraph,"",@"SHT_CUDA_CALLGRAPH"
	.align	4
	.sectionentsize	8
	.align		4
        /*0000*/ 	.word	0x00000000
	.align		4
        /*0004*/ 	.word	0xffffffff
	.align		4
        /*0008*/ 	.word	0x00000000
	.align		4
        /*000c*/ 	.word	0xfffffffe
	.align		4
        /*0010*/ 	.word	0x00000000
	.align		4
        /*0014*/ 	.word	0xfffffffd
	.align		4
        /*0018*/ 	.word	0x00000000
	.align		4
        /*001c*/ 	.word	0xfffffffc


//--------------------- .nv.constant4             --------------------------
	.section	.nv.constant4,"a",@progbits
	.align	8
	.align		8
.nv.constant4:
        /*0000*/ 	.dword	_$_str
	.align		8
        /*0008*/ 	.dword	_$_str_$_2


//--------------------- .text.triton_poi_fused__native_batch_norm_legit_no_training_17 --------------------------
	.section	.text.triton_poi_fused__native_batch_norm_legit_no_training_17,"ax",@progbits
	.align	128
        .global         triton_poi_fused__native_batch_norm_legit_no_training_17
        .type           triton_poi_fused__native_batch_norm_legit_no_training_17,@function
        .size           triton_poi_fused__native_batch_norm_legit_no_training_17,(.L_x_1 - triton_poi_fused__native_batch_norm_legit_no_training_17)
        .other          triton_poi_fused__native_batch_norm_legit_no_training_17,@"STO_CUDA_ENTRY STV_DEFAULT"
triton_poi_fused__native_batch_norm_legit_no_training_17:
.text.triton_poi_fused__native_batch_norm_legit_no_training_17:
[----:B------:R-:W-:Y:S01]  /*0000*/  LDC R1, c[0x0][0x28] ;  /* 0x00000a00ff017b82 */ /* 0x000fe20000000800 */
[----:B------:R-:W1:Y:S07]  /*0010*/  S2R R0, SR_TID.X ;  /* 0x0000000000007919 */ /* 0x000e6e0000002100 */
[----:B------:R-:W2:Y:S01]  /*0020*/  LDC.64 R6, c[0x0][0x220] ;  /* 0x00008800ff067b82 */ /* 0x000ea20000000a00 */
[----:B------:R-:W-:Y:S01]  /*0030*/  ULDC.64 UR4, c[0x0][0x208] ;  /* 0x0000820000047ab9 */ /* 0x000fe20000000a00 */
[----:B------:R-:W3:Y:S06]  /*0040*/  S2R R3, SR_CTAID.X ;  /* 0x0000000000037919 */ /* 0x000eec0000002500 */
[----:B------:R-:W4:Y:S08]  /*0050*/  LDC.64 R4, c[0x0][0x218] ;  /* 0x00008600ff047b82 */ /* 0x000f300000000a00 */
[----:B------:R-:W5:Y:S08]  /*0060*/  LDC.64 R8, c[0x0][0x228] ;  /* 0x00008a00ff087b82 */ /* 0x000f700000000a00 */
[----:B------:R-:W5:Y:S01]  /*0070*/  LDC.64 R10, c[0x0][0x230] ;  /* 0x00008c00ff0a7b82 */ /* 0x000f620000000a00 */
[----:B-1----:R-:W-:-:S02]  /*0080*/  LOP3.LUT R0, R0, 0x7f, RZ, 0xc0, !PT ;  /* 0x0000007f00007812 */ /* 0x002fc400078ec0ff */
[----:B---3--:R-:W-:Y:S02]  /*0090*/  SHF.R.S32.HI R2, RZ, 0x18, R3 ;  /* 0x00000018ff027819 */ /* 0x008fe40000011403 */
[----:B------:R-:W-:Y:S02]  /*00a0*/  LEA R0, R3, R0, 0x7 ;  /* 0x0000000003007211 */ /* 0x000fe400078e38ff */
[----:B------:R-:W-:-:S04]  /*00b0*/  SGXT R3, R2, 0x1 ;  /* 0x000000010203781a */ /* 0x000fc80000000200 */
[----:B------:R-:W-:-:S04]  /*00c0*/  LEA.HI R3, R3, R0, RZ, 0x6 ;  /* 0x0000000003037211 */ /* 0x000fc800078f30ff */
[----:B------:R-:W-:-:S04]  /*00d0*/  SHF.R.S32.HI R3, RZ, 0x6, R3 ;  /* 0x00000006ff037819 */ /* 0x000fc80000011403 */
[----:B------:R-:W-:-:S04]  /*00e0*/  LEA.HI R2, R3, R3, RZ, 0x5 ;  /* 0x0000000303027211 */ /* 0x000fc800078f28ff */
[----:B------:R-:W-:-:S04]  /*00f0*/  LOP3.LUT R2, R2, 0xffffffe0, RZ, 0xc0, !PT ;  /* 0xffffffe002027812 */ /* 0x000fc800078ec0ff */
[----:B------:R-:W-:Y:S02]  /*0100*/  IADD3 R13, R3, -R2, RZ ;  /* 0x80000002030d7210 */ /* 0x000fe40007ffe0ff */
[----:B------:R-:W1:Y:S03]  /*0110*/  LDC.64 R2, c[0x0][0x210] ;  /* 0x00008400ff027b82 */ /* 0x000e660000000a00 */
[----:B--2---:R-:W-:-:S06]  /*0120*/  IMAD.WIDE R6, R13, 0x4, R6 ;  /* 0x000000040d067825 */ /* 0x004fcc00078e0206 */
[----:B------:R-:W2:Y:S01]  /*0130*/  LDG.E.EL R6, desc[UR4][R6.64] ;  /* 0x0000000406067981 */ /* 0x000ea2000c2e1900 */
[----:B----4-:R-:W-:-:S04]  /*0140*/  IMAD.WIDE R4, R13, 0x4, R4 ;  /* 0x000000040d047825 */ /* 0x010fc800078e0204 */
[C---:B-----5:R-:W-:Y:S02]  /*0150*/  IMAD.WIDE R8, R13.reuse, 0x4, R8 ;  /* 0x000000040d087825 */ /* 0x060fe400078e0208 */
[----:B------:R3:W4:Y:S02]  /*0160*/  LDG.E.EL R5, desc[UR4][R4.64] ;  /* 0x0000000404057981 */ /* 0x000724000c2e1900 */
[----:B0-----:R-:W-:Y:S02]  /*0170*/  IMAD.WIDE R10, R13, 0x4, R10 ;  /* 0x000000040d0a7825 */ /* 0x001fe400078e020a */
[----:B------:R-:W5:Y:S02]  /*0180*/  LDG.E.EL R8, desc[UR4][R8.64] ;  /* 0x0000000408087981 */ /* 0x000f64000c2e1900 */
[C---:B-1----:R-:W-:Y:S02]  /*0190*/  IMAD.WIDE R2, R0.reuse, 0x4, R2 ;  /* 0x0000000400027825 */ /* 0x042fe400078e0202 */
[----:B------:R-:W5:Y:S04]  /*01a0*/  LDG.E.EL R11, desc[UR4][R10.64] ;  /* 0x000000040a0b7981 */ /* 0x000f68000c2e1900 */
[----:B------:R0:W4:Y:S01]  /*01b0*/  LDG.E R12, desc[UR4][R2.64] ;  /* 0x00000004020c7981 */ /* 0x000122000c1e1900 */
[----:B---3--:R-:W-:Y:S01]  /*01c0*/  HFMA2.MMA R4, -RZ, RZ, 1.625, 0 ;  /* 0x3e800000ff047435 */ /* 0x008fe200000001ff */
[----:B0-----:R-:W0:Y:S02]  /*01d0*/  LDC.64 R2, c[0x0][0x238] ;  /* 0x00008e00ff027b82 */ /* 0x001e240000000a00 */
[----:B0-----:R-:W-:-:S04]  /*01e0*/  IMAD.WIDE R2, R0, 0x4, R2 ;  /* 0x0000000400027825 */ /* 0x001fc800078e0202 */
[----:B--2---:R-:W-:-:S04]  /*01f0*/  FADD R6, R6, 9.9999997473787516356e-06 ;  /* 0x3727c5ac06067421 */ /* 0x004fc80000000000 */
[----:B------:R-:W0:Y:S02]  /*0200*/  MUFU.SQRT R7, R6 ;  /* 0x0000000600077308 */ /* 0x000e240000002000 */
[C---:B0-----:R-:W-:Y:S02]  /*0210*/  FSETP.GT.AND P0, PT, R7.reuse, 8.50705917302346158658e+37, PT ;  /* 0x7e8000000700780b */ /* 0x041fe40003f04000 */
[----:B------:R-:W-:-:S11]  /*0220*/  FSETP.GEU.AND P1, PT, R7, 1.175494350822287508e-38, PT ;  /* 0x008000000700780b */ /* 0x000fd60003f2e000 */
[----:B------:R-:W-:-:S04]  /*0230*/  @P0 FMUL R7, R7, 0.25 ;  /* 0x3e80000007070820 */ /* 0x000fc80000400000 */
[----:B------:R-:W-:-:S06]  /*0240*/  @!P1 FMUL R7, R7, 16777216 ;  /* 0x4b80000007079820 */ /* 0x000fcc0000400000 */
[----:B------:R-:W0:Y:S01]  /*0250*/  MUFU.RCP R7, R7 ;  /* 0x0000000700077308 */ /* 0x000e220000001000 */
[----:B------:R-:W-:Y:S01]  /*0260*/  FSEL R4, R4, 1, P0 ;  /* 0x3f80000004047808 */ /* 0x000fe20000000000 */
[----:B----4-:R-:W-:-:S04]  /*0270*/  FADD R5, R12, -R5 ;  /* 0x800000050c057221 */ /* 0x010fc80000000000 */
[----:B------:R-:W-:-:S04]  /*0280*/  @!P1 FMUL R4, R4, 16777216 ;  /* 0x4b80000004049820 */ /* 0x000fc80000400000 */
[----:B0-----:R-:W-:-:S04]  /*0290*/  FMUL R4, R7, R4 ;  /* 0x0000000407047220 */ /* 0x001fc80000400000 */
[----:B------:R-:W-:-:S04]  /*02a0*/  FMUL R4, R5, R4 ;  /* 0x0000000405047220 */ /* 0x000fc80000400000 */
[----:B-----5:R-:W-:-:S05]  /*02b0*/  FFMA R11, R8, R4, R11 ;  /* 0x00000004080b7223 */ /* 0x020fca000000000b */
[----:B------:R-:W-:Y:S01]  /*02c0*/  STG.E desc[UR4][R2.64], R11 ;  /* 0x0000000b02007986 */ /* 0x000fe2000c101904 */
[----:B------:R-:W-:Y:S05]  /*02d0*/  EXIT ;  /* 0x000000000000794d */ /* 0x000fea0003800000 */
.L_x_0:
[----:B------:R-:W-:-:S00]  /*02e0*/  BRA `(.L_x_0) ;  /* 0xfffffffc00fc7947 */ /* 0x000fc0000383ffff */
[----:B------:R-:W-:-:S00]  /*02f0*/  NOP ;  /* 0x0000000000007918 */ /* 0x000fc00000000000 */
        /* <DEDUP_REMOVED lines=8> */
.L_x_1:


//--------------------- .nv.global.init           --------------------------
	.section	.nv.global.init,"aw",@progbits
.nv.global.init:
	.type		_$_str,@object
	.size		_$_str,(_$_str_$_2 - _$_str)
_$_str:
        /*0000*/ 	.byte	0x5f, 0x5f, 0x43, 0x55, 0x44, 0x41, 0x5f, 0x46, 0x54, 0x5a, 0x00
	.type		_$_str_$_2,@object
	.size		_$_str_$_2,(.L_1 - _$_str_$_2)
_$_str_$_2:
        /*000b*/ 	.byte	0x5f, 0x5f, 0x43, 0x55, 0x44, 0x41, 0x5f, 0x50, 0x52, 0x45, 0x43, 0x5f, 0x53, 0x51, 0x52, 0x54
        /*001b*/ 	.byte	0x00
.L_1:


//--------------------- .nv.constant0.triton_poi_fused__native_batch_norm_legit_no_training_17 --------------------------
	.section	.nv.constant0.triton_poi_fused__native_batch_norm_legit_no_training_17,"a",@progbits
	.sectionflags	@""
	.align	4
.nv.constant0.triton_poi_fused__native_batch_norm_legit_no_training_17:
	.zero		580
